	.headerflags	@"EF_CUDA_TEXMODE_UNIFIED EF_CUDA_64BIT_ADDRESS EF_CUDA_ACCELERATORS EF_CUDA_SM90 EF_CUDA_VIRTUAL_SM(EF_CUDA_SM90)"
	.elftype	@"ET_EXEC"


//--------------------- .nv.info                  --------------------------
	.section	.nv.info,"",@"SHT_CUDA_INFO"
	.align	4


	//----- nvinfo : EIATTR_REGCOUNT
	.align		4
        /*0000*/ 	.byte	0x04, 0x2f
        /*0002*/ 	.short	(.L_3 - .L_2)
	.align		4
.L_2:
        /*0004*/ 	.word	index@(triton_poi_fused__native_batch_norm_legit_no_training_add_relu_33)
        /*0008*/ 	.word	0x00000020


	//----- nvinfo : EIATTR_MIN_STACK_SIZE
	.align		4
.L_3:
        /*000c*/ 	.byte	0x04, 0x12
        /*000e*/ 	.short	(.L_5 - .L_4)
	.align		4
.L_4:
        /*0010*/ 	.word	index@(triton_poi_fused__native_batch_norm_legit_no_training_add_relu_33)
        /*0014*/ 	.word	0x00000000


	//----- nvinfo : EIATTR_FRAME_SIZE
	.align		4
.L_5:
        /*0018*/ 	.byte	0x04, 0x11
        /*001a*/ 	.short	(.L_7 - .L_6)
	.align		4
.L_6:
        /*001c*/ 	.word	index@(triton_poi_fused__native_batch_norm_legit_no_training_add_relu_33)
        /*0020*/ 	.word	0x00000000


	//----- nvinfo : EIATTR_MIN_STACK_SIZE
	.align		4
.L_7:
        /*0024*/ 	.byte	0x04, 0x12
        /*0026*/ 	.short	(.L_9 - .L_8)
	.align		4
.L_8:
        /*0028*/ 	.word	index@(triton_poi_fused__native_batch_norm_legit_no_training_add_relu_33)
        /*002c*/ 	.word	0x00000000
.L_9:


//--------------------- .nv.info.triton_poi_fused__native_batch_norm_legit_no_training_add_relu_33 --------------------------
	.section	.nv.info.triton_poi_fused__native_batch_norm_legit_no_training_add_relu_33,"",@"SHT_CUDA_INFO"
	.sectionflags	@""
	.align	4


	//----- nvinfo : EIATTR_CUDA_API_VERSION
	.align		4
        /*0000*/ 	.byte	0x04, 0x37
        /*0002*/ 	.short	(.L_11 - .L_10)
.L_10:
        /*0004*/ 	.word	0x0000007c


	//----- nvinfo : EIATTR_KPARAM_INFO
	.align		4
.L_11:
        /*0008*/ 	.byte	0x04, 0x17
        /*000a*/ 	.short	(.L_13 - .L_12)
.L_12:
        /*000c*/ 	.word	0x00000000
        /*0010*/ 	.short	0x0009
        /*0012*/ 	.short	0x0044
        /*0014*/ 	.byte	0x00, 0xf0, 0x11, 0x00


	//----- nvinfo : EIATTR_KPARAM_INFO
	.align		4
.L_13:
        /*0018*/ 	.byte	0x04, 0x17
        /*001a*/ 	.short	(.L_15 - .L_14)
.L_14:
        /*001c*/ 	.word	0x00000000
        /*0020*/ 	.short	0x0008
        /*0022*/ 	.short	0x0040
        /*0024*/ 	.byte	0x00, 0xf0, 0x11, 0x00


	//----- nvinfo : EIATTR_KPARAM_INFO
	.align		4
.L_15:
        /*0028*/ 	.byte	0x04, 0x17
        /*002a*/ 	.short	(.L_17 - .L_16)
.L_16:
        /*002c*/ 	.word	0x00000000
        /*0030*/ 	.short	0x0007
        /*0032*/ 	.short	0x0038
        /*0034*/ 	.byte	0x00, 0xf4, 0x21, 0x00


	//----- nvinfo : EIATTR_KPARAM_INFO
	.align		4
.L_17:
        /*0038*/ 	.byte	0x04, 0x17
        /*003a*/ 	.short	(.L_19 - .L_18)
.L_18:
        /*003c*/ 	.word	0x00000000
        /*0040*/ 	.short	0x0006
        /*0042*/ 	.short	0x0030
        /*0044*/ 	.byte	0x00, 0xf4, 0x21, 0x00


	//----- nvinfo : EIATTR_KPARAM_INFO
	.align		4
.L_19:
        /*0048*/ 	.byte	0x04, 0x17
        /*004a*/ 	.short	(.L_21 - .L_20)
.L_20:
        /*004c*/ 	.word	0x00000000
        /*0050*/ 	.short	0x0005
        /*0052*/ 	.short	0x0028
        /*0054*/ 	.byte	0x00, 0xf4, 0x21, 0x00


	//----- nvinfo : EIATTR_KPARAM_INFO
	.align		4
.L_21:
        /*0058*/ 	.byte	0x04, 0x17
        /*005a*/ 	.short	(.L_23 - .L_22)
.L_22:
        /*005c*/ 	.word	0x00000000
        /*0060*/ 	.short	0x0004
        /*0062*/ 	.short	0x0020
        /*0064*/ 	.byte	0x00, 0xf4, 0x21, 0x00


	//----- nvinfo : EIATTR_KPARAM_INFO
	.align		4
.L_23:
        /*0068*/ 	.byte	0x04, 0x17
        /*006a*/ 	.short	(.L_25 - .L_24)
.L_24:
        /*006c*/ 	.word	0x00000000
        /*0070*/ 	.short	0x0003
        /*0072*/ 	.short	0x0018
        /*0074*/ 	.byte	0x00, 0xf4, 0x21, 0x00


	//----- nvinfo : EIATTR_KPARAM_INFO
	.align		4
.L_25:
        /*0078*/ 	.byte	0x04, 0x17
        /*007a*/ 	.short	(.L_27 - .L_26)
.L_26:
        /*007c*/ 	.word	0x00000000
        /*0080*/ 	.short	0x0002
        /*0082*/ 	.short	0x0010
        /*0084*/ 	.byte	0x00, 0xf4, 0x21, 0x00


	//----- nvinfo : EIATTR_KPARAM_INFO
	.align		4
.L_27:
        /*0088*/ 	.byte	0x04, 0x17
        /*008a*/ 	.short	(.L_29 - .L_28)
.L_28:
        /*008c*/ 	.word	0x00000000
        /*0090*/ 	.short	0x0001
        /*0092*/ 	.short	0x0008
        /*0094*/ 	.byte	0x00, 0xf4, 0x21, 0x00


	//----- nvinfo : EIATTR_KPARAM_INFO
	.align		4
.L_29:
        /*0098*/ 	.byte	0x04, 0x17
        /*009a*/ 	.short	(.L_31 - .L_30)
.L_30:
        /*009c*/ 	.word	0x00000000
        /*00a0*/ 	.short	0x0000
        /*00a2*/ 	.short	0x0000
        /*00a4*/ 	.byte	0x00, 0xf4, 0x21, 0x00


	//----- nvinfo : EIATTR_SPARSE_MMA_MASK
	.align		4
.L_31:
        /*00a8*/ 	.byte	0x03, 0x50
        /*00aa*/ 	.short	0x0000


	//----- nvinfo : EIATTR_MAXREG_COUNT
	.align		4
        /*00ac*/ 	.byte	0x03, 0x1b
        /*00ae*/ 	.short	0x00ff


	//----- nvinfo : EIATTR_EXIT_INSTR_OFFSETS
	.align		4
        /*00b0*/ 	.byte	0x04, 0x1c
        /*00b2*/ 	.short	(.L_33 - .L_32)


	//   ....[0]....
.L_32:
        /*00b4*/ 	.word	0x000007b0


	//   ....[1]....
        /*00b8*/ 	.word	0x00000800


	//----- nvinfo : EIATTR_REQNTID
	.align		4
.L_33:
        /*00bc*/ 	.byte	0x04, 0x10
        /*00be*/ 	.short	(.L_35 - .L_34)
.L_34:
        /*00c0*/ 	.word	0x00000080
        /*00c4*/ 	.word	0x00000001
        /*00c8*/ 	.word	0x00000001


	//----- nvinfo : EIATTR_CBANK_PARAM_SIZE
	.align		4
.L_35:
        /*00cc*/ 	.byte	0x03, 0x19
        /*00ce*/ 	.short	0x0048


	//----- nvinfo : EIATTR_PARAM_CBANK
	.align		4
        /*00d0*/ 	.byte	0x04, 0x0a
        /*00d2*/ 	.short	(.L_37 - .L_36)
	.align		4
.L_36:
        /*00d4*/ 	.word	index@(.nv.constant0.triton_poi_fused__native_batch_norm_legit_no_training_add_relu_33)
        /*00d8*/ 	.short	0x0210
        /*00da*/ 	.short	0x0048


	//----- nvinfo : EIATTR_SW_WAR
	.align		4
.L_37:
        /*00dc*/ 	.byte	0x04, 0x36
        /*00de*/ 	.short	(.L_39 - .L_38)
.L_38:
        /*00e0*/ 	.word	0x00000008
.L_39:


//--------------------- .nv.callgraph             --------------------------
	.section	.nv.callgraph,"",@"SHT_CUDA_CALLGRAPH"
	.align	4
	.sectionentsize	8
	.align		4
        /*0000*/ 	.word	0x00000000
	.align		4
        /*0004*/ 	.word	0xffffffff
	.align		4
        /*0008*/ 	.word	0x00000000
	.align		4
        /*000c*/ 	.word	0xfffffffe
	.align		4
        /*0010*/ 	.word	0x00000000
	.align		4
        /*0014*/ 	.word	0xfffffffd
	.align		4
        /*0018*/ 	.word	0x00000000
	.align		4
        /*001c*/ 	.word	0xfffffffc


//--------------------- .nv.constant4             --------------------------
	.section	.nv.constant4,"a",@progbits
	.align	8
	.align		8
.nv.constant4:
        /*0000*/ 	.dword	_$_str
	.align		8
        /*0008*/ 	.dword	_$_str_$_2


//--------------------- .text.triton_poi_fused__native_batch_norm_legit_no_training_add_relu_33 --------------------------
	.section	.text.triton_poi_fused__native_batch_norm_legit_no_training_add_relu_33,"ax",@progbits
	.sectionflags	@"SHF_BARRIERS=1"
	.align	128
        .global         triton_poi_fused__native_batch_norm_legit_no_training_add_relu_33
        .type           triton_poi_fused__native_batch_norm_legit_no_training_add_relu_33,@function
        .size           triton_poi_fused__native_batch_norm_legit_no_training_add_relu_33,(.L_x_1 - triton_poi_fused__native_batch_norm_legit_no_training_add_relu_33)
        .other          triton_poi_fused__native_batch_norm_legit_no_training_add_relu_33,@"STO_CUDA_ENTRY STV_DEFAULT"
triton_poi_fused__native_batch_norm_legit_no_training_add_relu_33:
.text.triton_poi_fused__native_batch_norm_legit_no_training_add_relu_33:
[----:B------:R-:W0:Y:S01]  /*0000*/  LDC R1, c[0x0][0x28] ;  /* 0x00000a00ff017b82 */ /* 0x000e220000000800 */
[----:B------:R-:W1:Y:S07]  /*0010*/  S2R R19, SR_TID.X ;  /* 0x0000000000137919 */ /* 0x000e6e0000002100 */
[----:B------:R-:W2:Y:S01]  /*0020*/  LDC.64 R6, c[0x0][0x220] ;  /* 0x00008800ff067b82 */ /* 0x000ea20000000a00 */
[----:B------:R-:W-:Y:S01]  /*0030*/  ULDC.64 UR6, c[0x0][0x208] ;  /* 0x0000820000067ab9 */ /* 0x000fe20000000a00 */
[----:B------:R-:W3:Y:S01]  /*0040*/  S2R R18, SR_CTAID.Y ;  /* 0x0000000000127919 */ /* 0x000ee20000002600 */
[----:B------:R-:W4:Y:S05]  /*0050*/  S2R R8, SR_CTAID.X ;  /* 0x0000000000087919 */ /* 0x000f2a0000002500 */
[----:B------:R-:W5:Y:S08]  /*0060*/  LDC.64 R16, c[0x0][0x218] ;  /* 0x00008600ff107b82 */ /* 0x000f700000000a00 */
[----:B------:R-:W4:Y:S08]  /*0070*/  LDC.64 R20, c[0x0][0x210] ;  /* 0x00008400ff147b82 */ /* 0x000f300000000a00 */
[----:B------:R-:W5:Y:S01]  /*0080*/  LDC.64 R14, c[0x0][0x228] ;  /* 0x00008a00ff0e7b82 */ /* 0x000f620000000a00 */
[----:B-1----:R-:W-:-:S07]  /*0090*/  SHF.L.U32 R9, R19, 0x1, RZ ;  /* 0x0000000113097819 */ /* 0x002fce00000006ff */
[----:B------:R-:W1:Y:S01]  /*00a0*/  LDC.64 R10, c[0x0][0x230] ;  /* 0x00008c00ff0a7b82 */ /* 0x000e620000000a00 */
[----:B------:R-:W-:-:S04]  /*00b0*/  LOP3.LUT R9, R9, 0xfe, RZ, 0xc0, !PT ;  /* 0x000000fe09097812 */ /* 0x000fc800078ec0ff */
[----:B---3--:R-:W-:-:S04]  /*00c0*/  PRMT R0, R9, 0x6540, R18 ;  /* 0x0000654009007816 */ /* 0x008fc80000000012 */
[C---:B------:R-:W-:Y:S01]  /*00d0*/  ISETP.GE.AND P2, PT, R0.reuse, 0xd0, PT ;  /* 0x000000d00000780c */ /* 0x040fe20003f46270 */
[----:B------:R-:W-:-:S05]  /*00e0*/  IMAD.HI R2, R0, 0x4ec4ec4f, RZ ;  /* 0x4ec4ec4f00027827 */ /* 0x000fca00078e02ff */
[----:B------:R-:W-:-:S04]  /*00f0*/  SHF.R.U32.HI R3, RZ, 0x1f, R2 ;  /* 0x0000001fff037819 */ /* 0x000fc80000011602 */
[----:B------:R-:W-:Y:S02]  /*0100*/  LEA.HI.SX32 R5, R2, R3, 0x1c ;  /* 0x0000000302057211 */ /* 0x000fe400078fe2ff */
[----:B------:R-:W-:-:S03]  /*0110*/  CS2R R2, SRZ ;  /* 0x0000000000027805 */ /* 0x000fc6000001ff00 */
[----:B------:R-:W-:-:S04]  /*0120*/  IMAD R13, R5, -0x34, R0 ;  /* 0xffffffcc050d7824 */ /* 0x000fc800078e0200 */
[----:B--2---:R-:W-:-:S05]  /*0130*/  IMAD.WIDE R6, R13, 0x4, R6 ;  /* 0x000000040d067825 */ /* 0x004fca00078e0206 */
[----:B------:R2:W3:Y:S01]  /*0140*/  @!P2 LDG.E.EL.64 R2, desc[UR6][R6.64] ;  /* 0x000000060602a981 */ /* 0x0004e2000c2e1b00 */
[C---:B----4-:R-:W-:Y:S01]  /*0150*/  ISETP.GE.AND P0, PT, R8.reuse, 0x40, PT ;  /* 0x000000400800780c */ /* 0x050fe20003f06270 */
[----:B------:R-:W-:Y:S02]  /*0160*/  IMAD R4, R8, 0x34, R13 ;  /* 0x0000003408047824 */ /* 0x000fe400078e020d */
[----:B-----5:R-:W-:Y:S01]  /*0170*/  IMAD.WIDE R16, R13, 0x4, R16 ;  /* 0x000000040d107825 */ /* 0x020fe200078e0210 */
[----:B------:R-:W-:-:S03]  /*0180*/  ISETP.LT.AND P1, PT, R0, 0xd0, !P0 ;  /* 0x000000d00000780c */ /* 0x000fc60004721270 */
[----:B------:R-:W-:Y:S01]  /*0190*/  IMAD R0, R5, 0xd00, R4 ;  /* 0x00000d0005007824 */ /* 0x000fe200078e0204 */
[----:B------:R-:W-:Y:S02]  /*01a0*/  CS2R R4, SRZ ;  /* 0x0000000000047805 */ /* 0x000fe4000001ff00 */
[----:B--2---:R-:W-:Y:S01]  /*01b0*/  CS2R R6, SRZ ;  /* 0x0000000000067805 */ /* 0x004fe2000001ff00 */
[----:B0-----:R-:W-:-:S04]  /*01c0*/  IMAD.WIDE R14, R13, 0x4, R14 ;  /* 0x000000040d0e7825 */ /* 0x001fc800078e020e */
[----:B------:R-:W-:Y:S01]  /*01d0*/  IMAD.WIDE R20, R0, 0x4, R20 ;  /* 0x0000000400147825 */ /* 0x000fe200078e0214 */
[----:B------:R0:W2:Y:S03]  /*01e0*/  @!P2 LDG.E.EL.64 R4, desc[UR6][R16.64] ;  /* 0x000000061004a981 */ /* 0x0000a6000c2e1b00 */
[----:B-1----:R-:W-:Y:S01]  /*01f0*/  IMAD.WIDE R22, R13, 0x4, R10 ;  /* 0x000000040d167825 */ /* 0x002fe200078e020a */
[----:B------:R1:W2:Y:S01]  /*0200*/  @P1 LDG.E.EL.64 R6, desc[UR6][R20.64] ;  /* 0x0000000614061981 */ /* 0x0002a2000c2e1b00 */
[----:B------:R-:W-:Y:S02]  /*0210*/  CS2R R12, SRZ ;  /* 0x00000000000c7805 */ /* 0x000fe4000001ff00 */
[----:B------:R-:W-:Y:S02]  /*0220*/  CS2R R10, SRZ ;  /* 0x00000000000a7805 */ /* 0x000fe4000001ff00 */
[----:B------:R-:W-:-:S02]  /*0230*/  LOP3.LUT R19, R19, 0x7f, RZ, 0xc0, !PT ;  /* 0x0000007f13137812 */ /* 0x000fc400078ec0ff */
[----:B------:R-:W-:Y:S01]  /*0240*/  SHF.L.U32 R24, R18, 0x8, RZ ;  /* 0x0000000812187819 */ /* 0x000fe200000006ff */
[----:B0-----:R-:W0:Y:S01]  /*0250*/  LDC.64 R16, c[0x0][0x238] ;  /* 0x00008e00ff107b82 */ /* 0x001e220000000a00 */
[----:B------:R4:W5:Y:S04]  /*0260*/  @!P2 LDG.E.EL.64 R12, desc[UR6][R14.64] ;  /* 0x000000060e0ca981 */ /* 0x000968000c2e1b00 */
[----:B------:R4:W5:Y:S01]  /*0270*/  @!P2 LDG.E.EL.64 R10, desc[UR6][R22.64] ;  /* 0x00000006160aa981 */ /* 0x000962000c2e1b00 */
[----:B------:R-:W-:Y:S02]  /*0280*/  PRMT R25, R19, 0x6540, R18 ;  /* 0x0000654013197816 */ /* 0x000fe40000000012 */
[----:B------:R-:W-:-:S03]  /*0290*/  LOP3.LUT R27, R24, 0x80, R19, 0xfe, !PT ;  /* 0x00000080181b7812 */ /* 0x000fc600078efe13 */
[----:B-1----:R-:W-:-:S04]  /*02a0*/  IMAD.HI R20, R25, 0x4ec4ec4f, RZ ;  /* 0x4ec4ec4f19147827 */ /* 0x002fc800078e02ff */
[----:B------:R-:W-:Y:S01]  /*02b0*/  IMAD.HI R18, R27, 0x4ec4ec4f, RZ ;  /* 0x4ec4ec4f1b127827 */ /* 0x000fe200078e02ff */
[----:B------:R-:W-:-:S04]  /*02c0*/  SHF.R.U32.HI R21, RZ, 0x1f, R20 ;  /* 0x0000001fff157819 */ /* 0x000fc80000011614 */
[----:B------:R-:W-:Y:S02]  /*02d0*/  SHF.R.U32.HI R29, RZ, 0x1f, R18 ;  /* 0x0000001fff1d7819 */ /* 0x000fe40000011612 */
[----:B------:R-:W-:Y:S02]  /*02e0*/  LEA.HI.SX32 R20, R20, R21, 0x1c ;  /* 0x0000001514147211 */ /* 0x000fe400078fe2ff */
[----:B------:R-:W-:Y:S02]  /*02f0*/  LEA.HI.SX32 R18, R18, R29, 0x1c ;  /* 0x0000001d12127211 */ /* 0x000fe400078fe2ff */
[----:B----4-:R-:W-:Y:S01]  /*0300*/  IADD3 R14, R8, 0x1a00, RZ ;  /* 0x00001a00080e7810 */ /* 0x010fe20007ffe0ff */
[----:B------:R-:W-:Y:S02]  /*0310*/  IMAD R21, R20, -0x34, R25 ;  /* 0xffffffcc14157824 */ /* 0x000fe400078e0219 */
[----:B------:R-:W-:Y:S01]  /*0320*/  IMAD R23, R18, -0x34, R27 ;  /* 0xffffffcc12177824 */ /* 0x000fe200078e021b */
[----:B------:R-:W-:-:S02]  /*0330*/  ISETP.LT.AND P2, PT, R25, 0xd0, !P0 ;  /* 0x000000d01900780c */ /* 0x000fc40004741270 */
[-C--:B------:R-:W-:Y:S02]  /*0340*/  LEA R15, R21, R14.reuse, 0x6 ;  /* 0x0000000e150f7211 */ /* 0x080fe400078e30ff */
[----:B------:R-:W-:Y:S02]  /*0350*/  LEA R29, R23, R14, 0x6 ;  /* 0x0000000e171d7211 */ /* 0x000fe400078e30ff */
[----:B------:R-:W-:Y:S01]  /*0360*/  ISETP.LT.AND P0, PT, R27, 0xd0, !P0 ;  /* 0x000000d01b00780c */ /* 0x000fe20004701270 */
[----:B------:R-:W-:Y:S01]  /*0370*/  IMAD R15, R20, 0x3400, R15 ;  /* 0x00003400140f7824 */ /* 0x000fe200078e020f */
[----:B------:R-:W-:Y:S01]  /*0380*/  HFMA2.MMA R22, -RZ, RZ, 0, 0 ;  /* 0x00000000ff167435 */ /* 0x000fe200000001ff */
[----:B------:R-:W-:Y:S01]  /*0390*/  IMAD R29, R18, 0x3400, R29 ;  /* 0x00003400121d7824 */ /* 0x000fe200078e021d */
[----:B------:R-:W-:Y:S01]  /*03a0*/  MOV R24, RZ ;  /* 0x000000ff00187202 */ /* 0x000fe20000000f00 */
[----:B0-----:R-:W-:-:S04]  /*03b0*/  IMAD.WIDE R14, R15, 0x4, R16 ;  /* 0x000000040f0e7825 */ /* 0x001fc800078e0210 */
[----:B------:R-:W-:-:S03]  /*03c0*/  IMAD.WIDE R16, R29, 0x4, R16 ;  /* 0x000000041d107825 */ /* 0x000fc600078e0210 */
[----:B------:R0:W4:Y:S04]  /*03d0*/  @P2 LDG.E.EL R22, desc[UR6][R14.64] ;  /* 0x000000060e162981 */ /* 0x000128000c2e1900 */
[----:B------:R-:W4:Y:S01]  /*03e0*/  @P0 LDG.E.EL R24, desc[UR6][R16.64] ;  /* 0x0000000610180981 */ /* 0x000f22000c2e1900 */
[----:B0-----:R-:W-:Y:S01]  /*03f0*/  HFMA2.MMA R15, -RZ, RZ, 1.625, 0 ;  /* 0x3e800000ff0f7435 */ /* 0x001fe200000001ff */
[----:B------:R-:W0:Y:S01]  /*0400*/  S2UR UR5, SR_CgaCtaId ;  /* 0x00000000000579c3 */ /* 0x000e220000008800 */
[----:B------:R-:W-:Y:S02]  /*0410*/  UMOV UR4, 0x400 ;  /* 0x0000040000047882 */ /* 0x000fe40000000000 */
[----:B0-----:R-:W-:Y:S01]  /*0420*/  UPRMT UR4, UR5, 0x654, UR4 ;  /* 0x0000065405047896 */ /* 0x001fe20008000004 */
[----:B------:R-:W-:-:S02]  /*0430*/  LEA R21, R21, R8, 0x6 ;  /* 0x0000000815157211 */ /* 0x000fc400078e30ff */
[----:B------:R-:W-:-:S05]  /*0440*/  LEA R23, R23, R8, 0x6 ;  /* 0x0000000817177211 */ /* 0x000fca00078e30ff */
[----:B------:R-:W-:Y:S02]  /*0450*/  IMAD R23, R18, 0x1a00, R23 ;  /* 0x00001a0012177824 */ /* 0x000fe400078e0217 */
[----:B---3--:R-:W-:Y:S01]  /*0460*/  FADD R2, R2, 9.9999997473787516356e-06 ;  /* 0x3727c5ac02027421 */ /* 0x008fe20000000000 */
[----:B------:R-:W-:-:S03]  /*0470*/  FADD R3, R3, 9.9999997473787516356e-06 ;  /* 0x3727c5ac03037421 */ /* 0x000fc60000000000 */
[----:B------:R-:W0:Y:S08]  /*0480*/  MUFU.SQRT R25, R2 ;  /* 0x0000000200197308 */ /* 0x000e300000002000 */
[----:B------:R-:W1:Y:S01]  /*0490*/  MUFU.SQRT R26, R3 ;  /* 0x00000003001a7308 */ /* 0x000e620000002000 */
[C---:B0-----:R-:W-:Y:S02]  /*04a0*/  FSETP.GT.AND P3, PT, R25.reuse, 8.50705917302346158658e+37, PT ;  /* 0x7e8000001900780b */ /* 0x041fe40003f64000 */
[----:B------:R-:W-:-:S02]  /*04b0*/  FSETP.GEU.AND P5, PT, R25, 1.175494350822287508e-38, PT ;  /* 0x008000001900780b */ /* 0x000fc40003fae000 */
[C---:B-1----:R-:W-:Y:S02]  /*04c0*/  FSETP.GT.AND P4, PT, R26.reuse, 8.50705917302346158658e+37, PT ;  /* 0x7e8000001a00780b */ /* 0x042fe40003f84000 */
[----:B------:R-:W-:-:S07]  /*04d0*/  FSETP.GEU.AND P6, PT, R26, 1.175494350822287508e-38, PT ;  /* 0x008000001a00780b */ /* 0x000fce0003fce000 */
[----:B------:R-:W-:-:S04]  /*04e0*/  @P3 FMUL R25, R25, 0.25 ;  /* 0x3e80000019193820 */ /* 0x000fc80000400000 */
[----:B------:R-:W-:Y:S01]  /*04f0*/  @!P5 FMUL R25, R25, 16777216 ;  /* 0x4b8000001919d820 */ /* 0x000fe20000400000 */
[----:B------:R-:W-:-:S04]  /*0500*/  @P4 FMUL R26, R26, 0.25 ;  /* 0x3e8000001a1a4820 */ /* 0x000fc80000400000 */
[----:B------:R-:W-:Y:S01]  /*0510*/  @!P6 FMUL R26, R26, 16777216 ;  /* 0x4b8000001a1ae820 */ /* 0x000fe20000400000 */
[----:B------:R-:W0:Y:S01]  /*0520*/  MUFU.RCP R25, R25 ;  /* 0x0000001900197308 */ /* 0x000e220000001000 */
[----:B------:R-:W-:-:S07]  /*0530*/  FSEL R2, R15, 1, P3 ;  /* 0x3f8000000f027808 */ /* 0x000fce0001800000 */
[----:B------:R-:W1:Y:S01]  /*0540*/  MUFU.RCP R26, R26 ;  /* 0x0000001a001a7308 */ /* 0x000e620000001000 */
[----:B------:R-:W-:Y:S01]  /*0550*/  FSEL R15, R15, 1, P4 ;  /* 0x3f8000000f0f7808 */ /* 0x000fe20002000000 */
[----:B------:R-:W-:-:S04]  /*0560*/  @!P5 FMUL R2, R2, 16777216 ;  /* 0x4b8000000202d820 */ /* 0x000fc80000400000 */
[----:B------:R-:W-:Y:S01]  /*0570*/  @!P6 FMUL R15, R15, 16777216 ;  /* 0x4b8000000f0fe820 */ /* 0x000fe20000400000 */
[----:B0-----:R-:W-:Y:S01]  /*0580*/  FMUL R3, R25, R2 ;  /* 0x0000000219037220 */ /* 0x001fe20000400000 */
[----:B--2---:R-:W-:Y:S01]  /*0590*/  FADD R4, -R4, R6 ;  /* 0x0000000604047221 */ /* 0x004fe20000000100 */
[----:B------:R-:W-:Y:S01]  /*05a0*/  FADD R5, -R5, R7 ;  /* 0x0000000705057221 */ /* 0x000fe20000000100 */
[----:B-1----:R-:W-:Y:S02]  /*05b0*/  FMUL R2, R26, R15 ;  /* 0x0000000f1a027220 */ /* 0x002fe40000400000 */
[----:B------:R-:W-:Y:S02]  /*05c0*/  FMUL R3, R4, R3 ;  /* 0x0000000304037220 */ /* 0x000fe40000400000 */
[----:B------:R-:W-:Y:S02]  /*05d0*/  FMUL R2, R5, R2 ;  /* 0x0000000205027220 */ /* 0x000fe40000400000 */
[----:B-----5:R-:W-:-:S02]  /*05e0*/  FFMA R3, R3, R12, R10 ;  /* 0x0000000c03037223 */ /* 0x020fc4000000000a */
[----:B------:R-:W-:-:S03]  /*05f0*/  FFMA R11, R2, R13, R11 ;  /* 0x0000000d020b7223 */ /* 0x000fc6000000000b */
[----:B------:R-:W-:Y:S02]  /*0600*/  FSETP.GEU.AND P3, PT, R3, RZ, PT ;  /* 0x000000ff0300720b */ /* 0x000fe40003f6e000 */
[----:B------:R-:W-:Y:S02]  /*0610*/  FSETP.GEU.AND P4, PT, R11, RZ, PT ;  /* 0x000000ff0b00720b */ /* 0x000fe40003f8e000 */
[----:B------:R-:W-:Y:S02]  /*0620*/  LEA R4, R9, UR4, 0x3 ;  /* 0x0000000409047c11 */ /* 0x000fe4000f8e18ff */
[----:B------:R-:W-:Y:S02]  /*0630*/  FSEL R5, R3, RZ, P3 ;  /* 0x000000ff03057208 */ /* 0x000fe40001800000 */
[----:B------:R-:W-:-:S03]  /*0640*/  FSEL R11, R11, RZ, P4 ;  /* 0x000000ff0b0b7208 */ /* 0x000fc60002000000 */
[----:B------:R-:W-:Y:S04]  /*0650*/  STS [R4], R5 ;  /* 0x0000000504007388 */ /* 0x000fe80000000800 */
[----:B------:R-:W-:Y:S01]  /*0660*/  STS [R4+0x8], R11 ;  /* 0x0000080b04007388 */ /* 0x000fe20000000800 */
[C---:B------:R-:W-:Y:S02]  /*0670*/  LOP3.LUT R2, R19.reuse, 0x80, RZ, 0xfc, !PT ;  /* 0x0000008013027812 */ /* 0x040fe400078efcff */
[----:B------:R-:W-:Y:S01]  /*0680*/  LEA R10, R19, UR4, 0x3 ;  /* 0x00000004130a7c11 */ /* 0x000fe2000f8e18ff */
[----:B------:R-:W-:Y:S01]  /*0690*/  BAR.SYNC.DEFER_BLOCKING 0x0 ;  /* 0x0000000000007b1d */ /* 0x000fe20000010000 */
[----:B------:R-:W-:-:S07]  /*06a0*/  LEA R12, R2, UR4, 0x3 ;  /* 0x00000004020c7c11 */ /* 0x000fce000f8e18ff */
[----:B------:R-:W0:Y:S01]  /*06b0*/  LDC.64 R2, c[0x0][0x240] ;  /* 0x00009000ff027b82 */ /* 0x000e220000000a00 */
[----:B------:R-:W1:Y:S04]  /*06c0*/  LDS R13, [R10] ;  /* 0x000000000a0d7984 */ /* 0x000e680000000800 */
[----:B------:R-:W2:Y:S01]  /*06d0*/  LDS R15, [R12] ;  /* 0x000000000c0f7984 */ /* 0x000ea20000000800 */
[----:B------:R-:W-:-:S04]  /*06e0*/  IMAD R7, R20, 0x1a00, R21 ;  /* 0x00001a0014077824 */ /* 0x000fc800078e0215 */
[----:B0-----:R-:W-:-:S04]  /*06f0*/  IMAD.WIDE R6, R7, 0x4, R2 ;  /* 0x0000000407067825 */ /* 0x001fc800078e0202 */
[----:B------:R-:W-:-:S04]  /*0700*/  IMAD.WIDE R2, R23, 0x4, R2 ;  /* 0x0000000417027825 */ /* 0x000fc800078e0202 */
[----:B------:R-:W-:Y:S01]  /*0710*/  IMAD R19, R19, -0x4, R10 ;  /* 0xfffffffc13137824 */ /* 0x000fe200078e020a */
[----:B-1----:R0:W-:Y:S04]  /*0720*/  @P2 STG.E desc[UR6][R6.64], R13 ;  /* 0x0000000d06002986 */ /* 0x0021e8000c101906 */
[----:B--2---:R0:W-:Y:S01]  /*0730*/  @P0 STG.E desc[UR6][R2.64], R15 ;  /* 0x0000000f02000986 */ /* 0x0041e2000c101906 */
[----:B----4-:R-:W-:Y:S01]  /*0740*/  FADD R22, R13, R22 ;  /* 0x000000160d167221 */ /* 0x010fe20000000000 */
[----:B------:R-:W-:Y:S01]  /*0750*/  BAR.SYNC.DEFER_BLOCKING 0x0 ;  /* 0x0000000000007b1d */ /* 0x000fe20000010000 */
[----:B------:R-:W-:-:S05]  /*0760*/  FADD R24, R15, R24 ;  /* 0x000000180f187221 */ /* 0x000fca0000000000 */
[----:B------:R0:W-:Y:S04]  /*0770*/  STS [R19], R22 ;  /* 0x0000001613007388 */ /* 0x0001e80000000800 */
[----:B------:R0:W-:Y:S01]  /*0780*/  STS [R19+0x200], R24 ;  /* 0x0002001813007388 */ /* 0x0001e20000000800 */
[----:B------:R-:W-:Y:S01]  /*0790*/  IMAD R4, R9, -0x4, R4 ;  /* 0xfffffffc09047824 */ /* 0x000fe200078e0204 */
[----:B------:R-:W-:Y:S06]  /*07a0*/  BAR.SYNC.DEFER_BLOCKING 0x0 ;  /* 0x0000000000007b1d */ /* 0x000fec0000010000 */
[----:B0-----:R-:W-:Y:S05]  /*07b0*/  @!P1 EXIT ;  /* 0x000000000000994d */ /* 0x001fea0003800000 */
[----:B------:R-:W0:Y:S01]  /*07c0*/  LDS.64 R4, [R4] ;  /* 0x0000000004047984 */ /* 0x000e220000000a00 */
[----:B------:R-:W1:Y:S02]  /*07d0*/  LDC.64 R2, c[0x0][0x248] ;  /* 0x00009200ff027b82 */ /* 0x000e640000000a00 */
[----:B-1----:R-:W-:-:S05]  /*07e0*/  IMAD.WIDE R2, R0, 0x4, R2 ;  /* 0x0000000400027825 */ /* 0x002fca00078e0202 */
[----:B0-----:R-:W-:Y:S01]  /*07f0*/  STG.E.64 desc[UR6][R2.64], R4 ;  /* 0x0000000402007986 */ /* 0x001fe2000c101b06 */
[----:B------:R-:W-:Y:S05]  /*0800*/  EXIT ;  /* 0x000000000000794d */ /* 0x000fea0003800000 */
.L_x_0:
[----:B------:R-:W-:-:S00]  /*0810*/  BRA `(.L_x_0) ;  /* 0xfffffffc00fc7947 */ /* 0x000fc0000383ffff */
[----:B------:R-:W-:-:S00]  /*0820*/  NOP ;  /* 0x0000000000007918 */ /* 0x000fc00000000000 */
        /* <DEDUP_REMOVED lines=13> */
.L_x_1:


//--------------------- .nv.global.init           --------------------------
	.section	.nv.global.init,"aw",@progbits
.nv.global.init:
	.type		_$_str,@object
	.size		_$_str,(_$_str_$_2 - _$_str)
_$_str:
        /*0000*/ 	.byte	0x5f, 0x5f, 0x43, 0x55, 0x44, 0x41, 0x5f, 0x46, 0x54, 0x5a, 0x00
	.type		_$_str_$_2,@object
	.size		_$_str_$_2,(.L_1 - _$_str_$_2)
_$_str_$_2:
        /*000b*/ 	.byte	0x5f, 0x5f, 0x43, 0x55, 0x44, 0x41, 0x5f, 0x50, 0x52, 0x45, 0x43, 0x5f, 0x53, 0x51, 0x52, 0x54
        /*001b*/ 	.byte	0x00
.L_1:


//--------------------- .nv.shared.triton_poi_fused__native_batch_norm_legit_no_training_add_relu_33 --------------------------
	.section	.nv.shared.triton_poi_fused__native_batch_norm_legit_no_training_add_relu_33,"aw",@nobits
	.sectionflags	@""
	.align	16
	.zero		1024


//--------------------- .nv.constant0.triton_poi_fused__native_batch_norm_legit_no_training_add_relu_33 --------------------------
	.section	.nv.constant0.triton_poi_fused__native_batch_norm_legit_no_training_add_relu_33,"a",@progbits
	.sectionflags	@""
	.align	4
.nv.constant0.triton_poi_fused__native_batch_norm_legit_no_training_add_relu_33:
	.zero		600
